//
// Generated by NVIDIA NVVM Compiler
//
// Compiler Build ID: CL-36424714
// Cuda compilation tools, release 13.0, V13.0.88
// Based on NVVM 20.0.0
//

.version 9.0
.target sm_100
.address_size 64

	// .globl	_Z14matrixMulNaivePKfS0_Pfi
// _ZZ14matrixMulTiledPKfS0_PfiE2As has been demoted
// _ZZ14matrixMulTiledPKfS0_PfiE2Bs has been demoted

.visible .entry _Z14matrixMulNaivePKfS0_Pfi(
	.param .u64 .ptr .align 1 _Z14matrixMulNaivePKfS0_Pfi_param_0,
	.param .u64 .ptr .align 1 _Z14matrixMulNaivePKfS0_Pfi_param_1,
	.param .u64 .ptr .align 1 _Z14matrixMulNaivePKfS0_Pfi_param_2,
	.param .u32 _Z14matrixMulNaivePKfS0_Pfi_param_3
)
{
	.reg .pred 	%p<10>;
	.reg .b32 	%r<40>;
	.reg .b32 	%f<67>;
	.reg .b64 	%rd<67>;

	ld.param.u64 	%rd14, [_Z14matrixMulNaivePKfS0_Pfi_param_0];
	ld.param.u64 	%rd15, [_Z14matrixMulNaivePKfS0_Pfi_param_1];
	ld.param.u32 	%r18, [_Z14matrixMulNaivePKfS0_Pfi_param_3];
	cvta.to.global.u64 	%rd1, %rd15;
	cvta.to.global.u64 	%rd2, %rd14;
	mov.u32 	%r19, %ctaid.y;
	mov.u32 	%r20, %ntid.y;
	mov.u32 	%r21, %tid.y;
	mad.lo.s32 	%r1, %r19, %r20, %r21;
	mov.u32 	%r22, %ctaid.x;
	mov.u32 	%r23, %ntid.x;
	mov.u32 	%r24, %tid.x;
	mad.lo.s32 	%r2, %r22, %r23, %r24;
	max.s32 	%r25, %r1, %r2;
	setp.ge.s32 	%p1, %r25, %r18;
	@%p1 bra 	$L__BB0_13;
	mul.lo.s32 	%r3, %r18, %r1;
	and.b32  	%r4, %r18, 7;
	setp.lt.u32 	%p2, %r18, 8;
	mov.f32 	%f66, 0f00000000;
	mov.b32 	%r38, 0;
	@%p2 bra 	$L__BB0_4;
	and.b32  	%r38, %r18, 2147483640;
	neg.s32 	%r36, %r38;
	mul.wide.s32 	%rd16, %r18, 4;
	add.s64 	%rd3, %rd1, %rd16;
	shl.b32 	%r7, %r18, 3;
	mul.wide.s32 	%rd17, %r18, 8;
	add.s64 	%rd4, %rd1, %rd17;
	mul.wide.s32 	%rd18, %r18, 12;
	add.s64 	%rd5, %rd1, %rd18;
	mul.wide.s32 	%rd19, %r18, 16;
	add.s64 	%rd6, %rd1, %rd19;
	mul.wide.s32 	%rd20, %r18, 20;
	add.s64 	%rd7, %rd1, %rd20;
	mul.wide.s32 	%rd21, %r18, 24;
	add.s64 	%rd8, %rd1, %rd21;
	mul.wide.s32 	%rd22, %r18, 28;
	add.s64 	%rd9, %rd1, %rd22;
	mul.wide.u32 	%rd23, %r3, 4;
	add.s64 	%rd24, %rd23, %rd2;
	add.s64 	%rd66, %rd24, 16;
	mov.f32 	%f66, 0f00000000;
	mov.u32 	%r35, %r2;
$L__BB0_3:
	.pragma "nounroll";
	mul.wide.s32 	%rd25, %r35, 4;
	add.s64 	%rd26, %rd3, %rd25;
	add.s64 	%rd27, %rd4, %rd25;
	add.s64 	%rd28, %rd5, %rd25;
	add.s64 	%rd29, %rd6, %rd25;
	add.s64 	%rd30, %rd7, %rd25;
	add.s64 	%rd31, %rd8, %rd25;
	add.s64 	%rd32, %rd9, %rd25;
	add.s64 	%rd33, %rd1, %rd25;
	ld.global.f32 	%f16, [%rd66+-16];
	ld.global.f32 	%f17, [%rd33];
	fma.rn.f32 	%f18, %f16, %f17, %f66;
	ld.global.f32 	%f19, [%rd66+-12];
	ld.global.f32 	%f20, [%rd26];
	fma.rn.f32 	%f21, %f19, %f20, %f18;
	ld.global.f32 	%f22, [%rd66+-8];
	ld.global.f32 	%f23, [%rd27];
	fma.rn.f32 	%f24, %f22, %f23, %f21;
	ld.global.f32 	%f25, [%rd66+-4];
	ld.global.f32 	%f26, [%rd28];
	fma.rn.f32 	%f27, %f25, %f26, %f24;
	ld.global.f32 	%f28, [%rd66];
	ld.global.f32 	%f29, [%rd29];
	fma.rn.f32 	%f30, %f28, %f29, %f27;
	ld.global.f32 	%f31, [%rd66+4];
	ld.global.f32 	%f32, [%rd30];
	fma.rn.f32 	%f33, %f31, %f32, %f30;
	ld.global.f32 	%f34, [%rd66+8];
	ld.global.f32 	%f35, [%rd31];
	fma.rn.f32 	%f36, %f34, %f35, %f33;
	ld.global.f32 	%f37, [%rd66+12];
	ld.global.f32 	%f38, [%rd32];
	fma.rn.f32 	%f66, %f37, %f38, %f36;
	add.s32 	%r36, %r36, 8;
	add.s32 	%r35, %r35, %r7;
	add.s64 	%rd66, %rd66, 32;
	setp.ne.s32 	%p3, %r36, 0;
	@%p3 bra 	$L__BB0_3;
$L__BB0_4:
	setp.eq.s32 	%p4, %r4, 0;
	@%p4 bra 	$L__BB0_12;
	and.b32  	%r13, %r18, 3;
	setp.lt.u32 	%p5, %r4, 4;
	@%p5 bra 	$L__BB0_7;
	add.s32 	%r27, %r38, %r3;
	mul.wide.u32 	%rd34, %r27, 4;
	add.s64 	%rd35, %rd2, %rd34;
	ld.global.f32 	%f40, [%rd35];
	mad.lo.s32 	%r28, %r38, %r18, %r2;
	mul.wide.s32 	%rd36, %r28, 4;
	add.s64 	%rd37, %rd1, %rd36;
	ld.global.f32 	%f41, [%rd37];
	fma.rn.f32 	%f42, %f40, %f41, %f66;
	cvt.u64.u32 	%rd38, %r3;
	cvt.u64.u32 	%rd39, %r38;
	add.s64 	%rd40, %rd39, %rd38;
	shl.b64 	%rd41, %rd40, 2;
	add.s64 	%rd42, %rd2, %rd41;
	ld.global.f32 	%f43, [%rd42+4];
	mul.wide.s32 	%rd43, %r18, 4;
	add.s64 	%rd44, %rd37, %rd43;
	ld.global.f32 	%f44, [%rd44];
	fma.rn.f32 	%f45, %f43, %f44, %f42;
	ld.global.f32 	%f46, [%rd42+8];
	add.s64 	%rd45, %rd44, %rd43;
	ld.global.f32 	%f47, [%rd45];
	fma.rn.f32 	%f48, %f46, %f47, %f45;
	ld.global.f32 	%f49, [%rd42+12];
	add.s64 	%rd46, %rd45, %rd43;
	ld.global.f32 	%f50, [%rd46];
	fma.rn.f32 	%f66, %f49, %f50, %f48;
	add.s32 	%r38, %r38, 4;
$L__BB0_7:
	setp.eq.s32 	%p6, %r13, 0;
	@%p6 bra 	$L__BB0_12;
	setp.eq.s32 	%p7, %r13, 1;
	@%p7 bra 	$L__BB0_10;
	add.s32 	%r29, %r38, %r3;
	mul.wide.u32 	%rd47, %r29, 4;
	add.s64 	%rd48, %rd2, %rd47;
	ld.global.f32 	%f52, [%rd48];
	mad.lo.s32 	%r30, %r38, %r18, %r2;
	mul.wide.s32 	%rd49, %r30, 4;
	add.s64 	%rd50, %rd1, %rd49;
	ld.global.f32 	%f53, [%rd50];
	fma.rn.f32 	%f54, %f52, %f53, %f66;
	cvt.u64.u32 	%rd51, %r3;
	cvt.u64.u32 	%rd52, %r38;
	add.s64 	%rd53, %rd52, %rd51;
	shl.b64 	%rd54, %rd53, 2;
	add.s64 	%rd55, %rd2, %rd54;
	ld.global.f32 	%f55, [%rd55+4];
	mul.wide.s32 	%rd56, %r18, 4;
	add.s64 	%rd57, %rd50, %rd56;
	ld.global.f32 	%f56, [%rd57];
	fma.rn.f32 	%f66, %f55, %f56, %f54;
	add.s32 	%r38, %r38, 2;
$L__BB0_10:
	and.b32  	%r31, %r18, 1;
	setp.eq.b32 	%p8, %r31, 1;
	not.pred 	%p9, %p8;
	@%p9 bra 	$L__BB0_12;
	add.s32 	%r32, %r38, %r3;
	mul.wide.u32 	%rd58, %r32, 4;
	add.s64 	%rd59, %rd2, %rd58;
	ld.global.f32 	%f57, [%rd59];
	mad.lo.s32 	%r33, %r38, %r18, %r2;
	mul.wide.s32 	%rd60, %r33, 4;
	add.s64 	%rd61, %rd1, %rd60;
	ld.global.f32 	%f58, [%rd61];
	fma.rn.f32 	%f66, %f57, %f58, %f66;
$L__BB0_12:
	ld.param.u64 	%rd65, [_Z14matrixMulNaivePKfS0_Pfi_param_2];
	add.s32 	%r34, %r3, %r2;
	cvta.to.global.u64 	%rd62, %rd65;
	mul.wide.s32 	%rd63, %r34, 4;
	add.s64 	%rd64, %rd62, %rd63;
	st.global.f32 	[%rd64], %f66;
$L__BB0_13:
	ret;

}
	// .globl	_Z14matrixMulTiledPKfS0_Pfi
.visible .entry _Z14matrixMulTiledPKfS0_Pfi(
	.param .u64 .ptr .align 1 _Z14matrixMulTiledPKfS0_Pfi_param_0,
	.param .u64 .ptr .align 1 _Z14matrixMulTiledPKfS0_Pfi_param_1,
	.param .u64 .ptr .align 1 _Z14matrixMulTiledPKfS0_Pfi_param_2,
	.param .u32 _Z14matrixMulTiledPKfS0_Pfi_param_3
)
{
	.reg .pred 	%p<8>;
	.reg .b32 	%r<43>;
	.reg .b32 	%f<63>;
	.reg .b64 	%rd<13>;
	// demoted variable
	.shared .align 4 .b8 _ZZ14matrixMulTiledPKfS0_PfiE2As[1024];
	// demoted variable
	.shared .align 4 .b8 _ZZ14matrixMulTiledPKfS0_PfiE2Bs[1024];
	ld.param.u64 	%rd3, [_Z14matrixMulTiledPKfS0_Pfi_param_0];
	ld.param.u64 	%rd4, [_Z14matrixMulTiledPKfS0_Pfi_param_1];
	ld.param.u64 	%rd5, [_Z14matrixMulTiledPKfS0_Pfi_param_2];
	ld.param.u32 	%r24, [_Z14matrixMulTiledPKfS0_Pfi_param_3];
	mov.u32 	%r25, %ctaid.y;
	shl.b32 	%r26, %r25, 4;
	mov.u32 	%r40, %tid.y;
	add.s32 	%r2, %r26, %r40;
	mov.u32 	%r27, %ctaid.x;
	shl.b32 	%r3, %r27, 4;
	mov.u32 	%r38, %tid.x;
	add.s32 	%r5, %r3, %r38;
	setp.lt.s32 	%p1, %r24, 1;
	mov.f32 	%f62, 0f00000000;
	@%p1 bra 	$L__BB1_7;
	add.s32 	%r28, %r24, 15;
	shr.u32 	%r29, %r28, 4;
	shl.b32 	%r30, %r40, 6;
	mov.u32 	%r31, _ZZ14matrixMulTiledPKfS0_PfiE2As;
	add.s32 	%r6, %r31, %r30;
	shl.b32 	%r32, %r38, 2;
	add.s32 	%r7, %r6, %r32;
	mov.u32 	%r33, _ZZ14matrixMulTiledPKfS0_PfiE2Bs;
	add.s32 	%r9, %r33, %r32;
	add.s32 	%r8, %r9, %r30;
	neg.s32 	%r42, %r29;
	mad.lo.s32 	%r34, %r40, %r24, %r38;
	add.s32 	%r41, %r34, %r3;
	shl.b32 	%r12, %r24, 4;
	mad.lo.s32 	%r39, %r24, %r2, %r38;
	cvta.to.global.u64 	%rd1, %rd3;
	cvta.to.global.u64 	%rd2, %rd4;
	mov.f32 	%f62, 0f00000000;
$L__BB1_2:
	max.u32 	%r35, %r2, %r38;
	setp.ge.u32 	%p2, %r35, %r24;
	mov.f32 	%f60, 0f00000000;
	@%p2 bra 	$L__BB1_4;
	mul.wide.u32 	%rd6, %r39, 4;
	add.s64 	%rd7, %rd1, %rd6;
	ld.global.f32 	%f60, [%rd7];
$L__BB1_4:
	setp.ge.s32 	%p3, %r5, %r24;
	st.shared.f32 	[%r7], %f60;
	setp.ge.u32 	%p4, %r40, %r24;
	mov.f32 	%f61, 0f00000000;
	or.pred  	%p5, %p3, %p4;
	@%p5 bra 	$L__BB1_6;
	mul.wide.u32 	%rd8, %r41, 4;
	add.s64 	%rd9, %rd2, %rd8;
	ld.global.f32 	%f61, [%rd9];
$L__BB1_6:
	st.shared.f32 	[%r8], %f61;
	bar.sync 	0;
	ld.shared.f32 	%f12, [%r6];
	ld.shared.f32 	%f13, [%r9];
	fma.rn.f32 	%f14, %f12, %f13, %f62;
	ld.shared.f32 	%f15, [%r6+4];
	ld.shared.f32 	%f16, [%r9+64];
	fma.rn.f32 	%f17, %f15, %f16, %f14;
	ld.shared.f32 	%f18, [%r6+8];
	ld.shared.f32 	%f19, [%r9+128];
	fma.rn.f32 	%f20, %f18, %f19, %f17;
	ld.shared.f32 	%f21, [%r6+12];
	ld.shared.f32 	%f22, [%r9+192];
	fma.rn.f32 	%f23, %f21, %f22, %f20;
	ld.shared.f32 	%f24, [%r6+16];
	ld.shared.f32 	%f25, [%r9+256];
	fma.rn.f32 	%f26, %f24, %f25, %f23;
	ld.shared.f32 	%f27, [%r6+20];
	ld.shared.f32 	%f28, [%r9+320];
	fma.rn.f32 	%f29, %f27, %f28, %f26;
	ld.shared.f32 	%f30, [%r6+24];
	ld.shared.f32 	%f31, [%r9+384];
	fma.rn.f32 	%f32, %f30, %f31, %f29;
	ld.shared.f32 	%f33, [%r6+28];
	ld.shared.f32 	%f34, [%r9+448];
	fma.rn.f32 	%f35, %f33, %f34, %f32;
	ld.shared.f32 	%f36, [%r6+32];
	ld.shared.f32 	%f37, [%r9+512];
	fma.rn.f32 	%f38, %f36, %f37, %f35;
	ld.shared.f32 	%f39, [%r6+36];
	ld.shared.f32 	%f40, [%r9+576];
	fma.rn.f32 	%f41, %f39, %f40, %f38;
	ld.shared.f32 	%f42, [%r6+40];
	ld.shared.f32 	%f43, [%r9+640];
	fma.rn.f32 	%f44, %f42, %f43, %f41;
	ld.shared.f32 	%f45, [%r6+44];
	ld.shared.f32 	%f46, [%r9+704];
	fma.rn.f32 	%f47, %f45, %f46, %f44;
	ld.shared.f32 	%f48, [%r6+48];
	ld.shared.f32 	%f49, [%r9+768];
	fma.rn.f32 	%f50, %f48, %f49, %f47;
	ld.shared.f32 	%f51, [%r6+52];
	ld.shared.f32 	%f52, [%r9+832];
	fma.rn.f32 	%f53, %f51, %f52, %f50;
	ld.shared.f32 	%f54, [%r6+56];
	ld.shared.f32 	%f55, [%r9+896];
	fma.rn.f32 	%f56, %f54, %f55, %f53;
	ld.shared.f32 	%f57, [%r6+60];
	ld.shared.f32 	%f58, [%r9+960];
	fma.rn.f32 	%f62, %f57, %f58, %f56;
	bar.sync 	0;
	add.s32 	%r42, %r42, 1;
	setp.ne.s32 	%p6, %r42, 0;
	add.s32 	%r41, %r41, %r12;
	add.s32 	%r40, %r40, 16;
	add.s32 	%r39, %r39, 16;
	add.s32 	%r38, %r38, 16;
	@%p6 bra 	$L__BB1_2;
$L__BB1_7:
	max.s32 	%r36, %r2, %r5;
	setp.ge.s32 	%p7, %r36, %r24;
	@%p7 bra 	$L__BB1_9;
	mad.lo.s32 	%r37, %r24, %r2, %r5;
	cvta.to.global.u64 	%rd10, %rd5;
	mul.wide.s32 	%rd11, %r37, 4;
	add.s64 	%rd12, %rd10, %rd11;
	st.global.f32 	[%rd12], %f62;
$L__BB1_9:
	ret;

}


// ===== COMPILED SASS (sm_100) =====

	.target	sm_100

	.elftype	@"ET_EXEC"


//--------------------- .note.nv.tkinfo           --------------------------
	.section	.note.nv.tkinfo,"",@"SHT_NOTE"
	.sectionflags	@"SHF_NOTE_NV_TKINFO"
	.tkinfo
        /*0018*/ 	.word	0x00000002
        /*0030*/ 	.string	""
        /*0030*/ 	.string	"ptxas"
        /*0030*/ 	.string	"Cuda compilation tools, release 13.0, V13.0.88"
        /*0030*/ 	.string	"Build cuda_13.0.r13.0/compiler.36424714_0"
        /*0030*/ 	.string	"-arch sm_100 -m 64 "



//--------------------- .note.nv.cuinfo           --------------------------
	.section	.note.nv.cuinfo,"",@"SHT_NOTE"
	.sectionflags	@"SHF_NOTE_NV_CUINFO"
        /*0018*/ 	.short	0x0002
        /*001a*/ 	.short	0x0064
        /*001c*/ 	.short	0x0082
	.zero		2


//--------------------- .nv.info                  --------------------------
	.section	.nv.info,"",@"SHT_CUDA_INFO"
	.align	4


	//----- nvinfo : EIATTR_REGCOUNT
	.align		4
        /*0000*/ 	.byte	0x04, 0x2f
        /*0002*/ 	.short	(.L_1 - .L_0)
	.align		4
.L_0:
        /*0004*/ 	.word	index@(_Z14matrixMulNaivePKfS0_Pfi)
        /*0008*/ 	.word	0x0000001e


	//----- nvinfo : EIATTR_FRAME_SIZE
	.align		4
.L_1:
        /*000c*/ 	.byte	0x04, 0x11
        /*000e*/ 	.short	(.L_3 - .L_2)
	.align		4
.L_2:
        /*0010*/ 	.word	index@(_Z14matrixMulNaivePKfS0_Pfi)
        /*0014*/ 	.word	0x00000000


	//----- nvinfo : EIATTR_REGCOUNT
	.align		4
.L_3:
        /*0018*/ 	.byte	0x04, 0x2f
        /*001a*/ 	.short	(.L_5 - .L_4)
	.align		4
.L_4:
        /*001c*/ 	.word	index@(_Z14matrixMulTiledPKfS0_Pfi)
        /*0020*/ 	.word	0x00000020


	//----- nvinfo : EIATTR_FRAME_SIZE
	.align		4
.L_5:
        /*0024*/ 	.byte	0x04, 0x11
        /*0026*/ 	.short	(.L_7 - .L_6)
	.align		4
.L_6:
        /*0028*/ 	.word	index@(_Z14matrixMulTiledPKfS0_Pfi)
        /*002c*/ 	.word	0x00000000


	//----- nvinfo : EIATTR_MIN_STACK_SIZE
	.align		4
.L_7:
        /*0030*/ 	.byte	0x04, 0x12
        /*0032*/ 	.short	(.L_9 - .L_8)
	.align		4
.L_8:
        /*0034*/ 	.word	index@(_Z14matrixMulTiledPKfS0_Pfi)
        /*0038*/ 	.word	0x00000000


	//----- nvinfo : EIATTR_MIN_STACK_SIZE
	.align		4
.L_9:
        /*003c*/ 	.byte	0x04, 0x12
        /*003e*/ 	.short	(.L_11 - .L_10)
	.align		4
.L_10:
        /*0040*/ 	.word	index@(_Z14matrixMulNaivePKfS0_Pfi)
        /*0044*/ 	.word	0x00000000
.L_11:


//--------------------- .nv.compat                --------------------------
	.section	.nv.compat,"",@"SHT_CUDA_COMPAT_INFO"
	.align	4
        /*0000*/ 	.byte	0x02, 0x09, 0x00, 0x00, 0x02, 0x02, 0x01, 0x00, 0x02, 0x05, 0x05, 0x00, 0x03, 0x07, 0x01, 0x01
        /*0010*/ 	.byte	0x02, 0x03, 0x00, 0x00, 0x02, 0x06, 0x01, 0x00, 0x04, 0x0b, 0x08, 0x00, 0x09, 0x00, 0x00, 0x00
        /*0020*/ 	.byte	0x00, 0x00, 0x00, 0x00


//--------------------- .nv.info._Z14matrixMulTiledPKfS0_Pfi --------------------------
	.section	.nv.info._Z14matrixMulTiledPKfS0_Pfi,"",@"SHT_CUDA_INFO"
	.sectionflags	@""
	.align	4


	//----- nvinfo : EIATTR_CUDA_API_VERSION
	.align		4
        /*0000*/ 	.byte	0x04, 0x37
        /*0002*/ 	.short	(.L_13 - .L_12)
.L_12:
        /*0004*/ 	.word	0x00000082


	//----- nvinfo : EIATTR_KPARAM_INFO
	.align		4
.L_13:
        /*0008*/ 	.byte	0x04, 0x17
        /*000a*/ 	.short	(.L_15 - .L_14)
.L_14:
        /*000c*/ 	.word	0x00000000
        /*0010*/ 	.short	0x0003
        /*0012*/ 	.short	0x0018
        /*0014*/ 	.byte	0x00, 0xf0, 0x11, 0x00


	//----- nvinfo : EIATTR_KPARAM_INFO
	.align		4
.L_15:
        /*0018*/ 	.byte	0x04, 0x17
        /*001a*/ 	.short	(.L_17 - .L_16)
.L_16:
        /*001c*/ 	.word	0x00000000
        /*0020*/ 	.short	0x0002
        /*0022*/ 	.short	0x0010
        /*0024*/ 	.byte	0x00, 0xf5, 0x21, 0x00


	//----- nvinfo : EIATTR_KPARAM_INFO
	.align		4
.L_17:
        /*0028*/ 	.byte	0x04, 0x17
        /*002a*/ 	.short	(.L_19 - .L_18)
.L_18:
        /*002c*/ 	.word	0x00000000
        /*0030*/ 	.short	0x0001
        /*0032*/ 	.short	0x0008
        /*0034*/ 	.byte	0x00, 0xf5, 0x21, 0x00


	//----- nvinfo : EIATTR_KPARAM_INFO
	.align		4
.L_19:
        /*0038*/ 	.byte	0x04, 0x17
        /*003a*/ 	.short	(.L_21 - .L_20)
.L_20:
        /*003c*/ 	.word	0x00000000
        /*0040*/ 	.short	0x0000
        /*0042*/ 	.short	0x0000
        /*0044*/ 	.byte	0x00, 0xf5, 0x21, 0x00


	//----- nvinfo : EIATTR_SPARSE_MMA_MASK
	.align		4
.L_21:
        /*0048*/ 	.byte	0x03, 0x50
        /*004a*/ 	.short	0x0000


	//----- nvinfo : EIATTR_MAXREG_COUNT
	.align		4
        /*004c*/ 	.byte	0x03, 0x1b
        /*004e*/ 	.short	0x00ff


	//----- nvinfo : EIATTR_NUM_BARRIERS
	.align		4
        /*0050*/ 	.byte	0x02, 0x4c
        /*0052*/ 	.byte	0x01
	.zero		1


	//----- nvinfo : EIATTR_MERCURY_ISA_VERSION
	.align		4
        /*0054*/ 	.byte	0x03, 0x5f
        /*0056*/ 	.short	0x0101


	//----- nvinfo : EIATTR_VRC_CTA_INIT_COUNT
	.align		4
        /*0058*/ 	.byte	0x02, 0x4a
	.zero		1
	.zero		1


	//----- nvinfo : EIATTR_EXIT_INSTR_OFFSETS
	.align		4
        /*005c*/ 	.byte	0x04, 0x1c
        /*005e*/ 	.short	(.L_23 - .L_22)


	//   ....[0]....
.L_22:
        /*0060*/ 	.word	0x000005c0


	//   ....[1]....
        /*0064*/ 	.word	0x00000610


	//----- nvinfo : EIATTR_CBANK_PARAM_SIZE
	.align		4
.L_23:
        /*0068*/ 	.byte	0x03, 0x19
        /*006a*/ 	.short	0x001c


	//----- nvinfo : EIATTR_PARAM_CBANK
	.align		4
        /*006c*/ 	.byte	0x04, 0x0a
        /*006e*/ 	.short	(.L_25 - .L_24)
	.align		4
.L_24:
        /*0070*/ 	.word	index@(.nv.constant0._Z14matrixMulTiledPKfS0_Pfi)
        /*0074*/ 	.short	0x0380
        /*0076*/ 	.short	0x001c


	//----- nvinfo : EIATTR_SW_WAR
	.align		4
.L_25:
        /*0078*/ 	.byte	0x04, 0x36
        /*007a*/ 	.short	(.L_27 - .L_26)
.L_26:
        /*007c*/ 	.word	0x00000008
.L_27:


//--------------------- .nv.info._Z14matrixMulNaivePKfS0_Pfi --------------------------
	.section	.nv.info._Z14matrixMulNaivePKfS0_Pfi,"",@"SHT_CUDA_INFO"
	.sectionflags	@""
	.align	4


	//----- nvinfo : EIATTR_CUDA_API_VERSION
	.align		4
        /*0000*/ 	.byte	0x04, 0x37
        /*0002*/ 	.short	(.L_29 - .L_28)
.L_28:
        /*0004*/ 	.word	0x00000082


	//----- nvinfo : EIATTR_KPARAM_INFO
	.align		4
.L_29:
        /*0008*/ 	.byte	0x04, 0x17
        /*000a*/ 	.short	(.L_31 - .L_30)
.L_30:
        /*000c*/ 	.word	0x00000000
        /*0010*/ 	.short	0x0003
        /*0012*/ 	.short	0x0018
        /*0014*/ 	.byte	0x00, 0xf0, 0x11, 0x00


	//----- nvinfo : EIATTR_KPARAM_INFO
	.align		4
.L_31:
        /*0018*/ 	.byte	0x04, 0x17
        /*001a*/ 	.short	(.L_33 - .L_32)
.L_32:
        /*001c*/ 	.word	0x00000000
        /*0020*/ 	.short	0x0002
        /*0022*/ 	.short	0x0010
        /*0024*/ 	.byte	0x00, 0xf5, 0x21, 0x00


	//----- nvinfo : EIATTR_KPARAM_INFO
	.align		4
.L_33:
        /*0028*/ 	.byte	0x04, 0x17
        /*002a*/ 	.short	(.L_35 - .L_34)
.L_34:
        /*002c*/ 	.word	0x00000000
        /*0030*/ 	.short	0x0001
        /*0032*/ 	.short	0x0008
        /*0034*/ 	.byte	0x00, 0xf5, 0x21, 0x00


	//----- nvinfo : EIATTR_KPARAM_INFO
	.align		4
.L_35:
        /*0038*/ 	.byte	0x04, 0x17
        /*003a*/ 	.short	(.L_37 - .L_36)
.L_36:
        /*003c*/ 	.word	0x00000000
        /*0040*/ 	.short	0x0000
        /*0042*/ 	.short	0x0000
        /*0044*/ 	.byte	0x00, 0xf5, 0x21, 0x00


	//----- nvinfo : EIATTR_SPARSE_MMA_MASK
	.align		4
.L_37:
        /*0048*/ 	.byte	0x03, 0x50
        /*004a*/ 	.short	0x0000


	//----- nvinfo : EIATTR_MAXREG_COUNT
	.align		4
        /*004c*/ 	.byte	0x03, 0x1b
        /*004e*/ 	.short	0x00ff


	//----- nvinfo : EIATTR_MERCURY_ISA_VERSION
	.align		4
        /*0050*/ 	.byte	0x03, 0x5f
        /*0052*/ 	.short	0x0101


	//----- nvinfo : EIATTR_VRC_CTA_INIT_COUNT
	.align		4
        /*0054*/ 	.byte	0x02, 0x4a
	.zero		1
	.zero		1


	//----- nvinfo : EIATTR_EXIT_INSTR_OFFSETS
	.align		4
        /*0058*/ 	.byte	0x04, 0x1c
        /*005a*/ 	.short	(.L_39 - .L_38)


	//   ....[0]....
.L_38:
        /*005c*/ 	.word	0x000000c0


	//   ....[1]....
        /*0060*/ 	.word	0x00000a90


	//----- nvinfo : EIATTR_CBANK_PARAM_SIZE
	.align		4
.L_39:
        /*0064*/ 	.byte	0x03, 0x19
        /*0066*/ 	.short	0x001c


	//----- nvinfo : EIATTR_PARAM_CBANK
	.align		4
        /*0068*/ 	.byte	0x04, 0x0a
        /*006a*/ 	.short	(.L_41 - .L_40)
	.align		4
.L_40:
        /*006c*/ 	.word	index@(.nv.constant0._Z14matrixMulNaivePKfS0_Pfi)
        /*0070*/ 	.short	0x0380
        /*0072*/ 	.short	0x001c


	//----- nvinfo : EIATTR_SW_WAR
	.align		4
.L_41:
        /*0074*/ 	.byte	0x04, 0x36
        /*0076*/ 	.short	(.L_43 - .L_42)
.L_42:
        /*0078*/ 	.word	0x00000008
.L_43:


//--------------------- .nv.callgraph             --------------------------
	.section	.nv.callgraph,"",@"SHT_CUDA_CALLGRAPH"
	.align	4
	.sectionentsize	8
	.align		4
        /*0000*/ 	.word	0x00000000
	.align		4
        /*0004*/ 	.word	0xffffffff
	.align		4
        /*0008*/ 	.word	0x00000000
	.align		4
        /*000c*/ 	.word	0xfffffffe
	.align		4
        /*0010*/ 	.word	0x00000000
	.align		4
        /*0014*/ 	.word	0xfffffffd
	.align		4
        /*0018*/ 	.word	0x00000000
	.align		4
        /*001c*/ 	.word	0xfffffffc


//--------------------- .text._Z14matrixMulTiledPKfS0_Pfi --------------------------
	.section	.text._Z14matrixMulTiledPKfS0_Pfi,"ax",@progbits
	.align	128
        .global         _Z14matrixMulTiledPKfS0_Pfi
        .type           _Z14matrixMulTiledPKfS0_Pfi,@function
        .size           _Z14matrixMulTiledPKfS0_Pfi,(.L_x_8 - _Z14matrixMulTiledPKfS0_Pfi)
        .other          _Z14matrixMulTiledPKfS0_Pfi,@"STO_CUDA_ENTRY STV_DEFAULT"
_Z14matrixMulTiledPKfS0_Pfi:
.text._Z14matrixMulTiledPKfS0_Pfi:
[----:B------:R-:W-:Y:S01]  /*0000*/  LDC R1, c[0x0][0x37c] ;  /* 0x0000df00ff017b82 */ /* 0x000fe20000000800 */
[----:B------:R-:W0:Y:S01]  /*0010*/  LDCU UR4, c[0x0][0x398] ;  /* 0x00007300ff0477ac */ /* 0x000e220008000800 */
[----:B------:R-:W1:Y:S01]  /*0020*/  S2R R2, SR_CTAID.Y ;  /* 0x0000000000027919 */ /* 0x000e620000002600 */
[----:B------:R-:W-:Y:S01]  /*0030*/  HFMA2 R23, -RZ, RZ, 0, 0 ;  /* 0x00000000ff177431 */ /* 0x000fe200000001ff */
[----:B------:R-:W2:Y:S01]  /*0040*/  LDCU.64 UR8, c[0x0][0x358] ;  /* 0x00006b00ff0877ac */ /* 0x000ea20008000a00 */
[----:B------:R-:W1:Y:S01]  /*0050*/  S2R R7, SR_TID.Y ;  /* 0x0000000000077919 */ /* 0x000e620000002200 */
[----:B------:R-:W3:Y:S01]  /*0060*/  S2R R8, SR_CTAID.X ;  /* 0x0000000000087919 */ /* 0x000ee20000002500 */
[----:B------:R-:W3:Y:S01]  /*0070*/  S2R R3, SR_TID.X ;  /* 0x0000000000037919 */ /* 0x000ee20000002100 */
[----:B0-----:R-:W-:-:S04]  /*0080*/  MOV R0, UR4 ;  /* 0x0000000400007c02 */ /* 0x001fc80008000f00 */
[----:B------:R-:W-:Y:S02]  /*0090*/  ISETP.GE.AND P0, PT, R0, 0x1, PT ;  /* 0x000000010000780c */ /* 0x000fe40003f06270 */
[----:B-1----:R-:W-:Y:S02]  /*00a0*/  LEA R2, R2, R7, 0x4 ;  /* 0x0000000702027211 */ /* 0x002fe400078e20ff */
[----:B---3--:R-:W-:-:S09]  /*00b0*/  LEA R5, R8, R3, 0x4 ;  /* 0x0000000308057211 */ /* 0x008fd200078e20ff */
[----:B--2---:R-:W-:Y:S05]  /*00c0*/  @!P0 BRA `(.L_x_0) ;  /* 0x0000000400348947 */ /* 0x004fea0003800000 */
[----:B------:R-:W0:Y:S01]  /*00d0*/  S2UR UR6, SR_CgaCtaId ;  /* 0x00000000000679c3 */ /* 0x000e220000008800 */
[----:B------:R-:W-:Y:S01]  /*00e0*/  UMOV UR4, 0x400 ;  /* 0x0000040000047882 */ /* 0x000fe20000000000 */
[----:B------:R-:W-:Y:S01]  /*00f0*/  IADD3 R4, PT, PT, R0, 0xf, RZ ;  /* 0x0000000f00047810 */ /* 0x000fe20007ffe0ff */
[----:B------:R-:W-:Y:S01]  /*0100*/  UIADD3 UR5, UPT, UPT, UR4, 0x400, URZ ;  /* 0x0000040004057890 */ /* 0x000fe2000fffe0ff */
[-C--:B------:R-:W-:Y:S01]  /*0110*/  IMAD R17, R7, R0.reuse, R3 ;  /* 0x0000000007117224 */ /* 0x080fe200078e0203 */
[----:B------:R-:W-:Y:S02]  /*0120*/  MOV R23, RZ ;  /* 0x000000ff00177202 */ /* 0x000fe40000000f00 */
[----:B------:R-:W-:Y:S01]  /*0130*/  SHF.R.U32.HI R19, RZ, 0x4, R4 ;  /* 0x00000004ff137819 */ /* 0x000fe20000011604 */
[----:B------:R-:W1:Y:S01]  /*0140*/  LDC R6, c[0x0][0x398] ;  /* 0x0000e600ff067b82 */ /* 0x000e620000000800 */
[----:B------:R-:W-:Y:S02]  /*0150*/  IMAD R17, R8, 0x10, R17 ;  /* 0x0000001008117824 */ /* 0x000fe400078e0211 */
[----:B------:R-:W-:Y:S01]  /*0160*/  IMAD R4, R2, R0, R3 ;  /* 0x0000000002047224 */ /* 0x000fe200078e0203 */
[----:B------:R-:W-:Y:S01]  /*0170*/  IADD3 R19, PT, PT, -R19, RZ, RZ ;  /* 0x000000ff13137210 */ /* 0x000fe20007ffe1ff */
[----:B0-----:R-:W-:-:S02]  /*0180*/  ULEA UR5, UR6, UR5, 0x18 ;  /* 0x0000000506057291 */ /* 0x001fc4000f8ec0ff */
[----:B------:R-:W-:-:S04]  /*0190*/  ULEA UR4, UR6, UR4, 0x18 ;  /* 0x0000000406047291 */ /* 0x000fc8000f8ec0ff */
[----:B------:R-:W-:Y:S02]  /*01a0*/  LEA R20, R3, UR5, 0x2 ;  /* 0x0000000503147c11 */ /* 0x000fe4000f8e10ff */
[----:B------:R-:W-:-:S03]  /*01b0*/  LEA R18, R7, UR4, 0x6 ;  /* 0x0000000407127c11 */ /* 0x000fc6000f8e30ff */
[----:B------:R-:W-:Y:S01]  /*01c0*/  IMAD R16, R7, 0x40, R20 ;  /* 0x0000004007107824 */ /* 0x000fe200078e0214 */
[----:B------:R-:W-:-:S07]  /*01d0*/  LEA R21, R3, R18, 0x2 ;  /* 0x0000001203157211 */ /* 0x000fce00078e10ff */
.L_x_1:
[----:B-1----:R-:W-:Y:S01]  /*01e0*/  MOV R0, R6 ;  /* 0x0000000600007202 */ /* 0x002fe20000000f00 */
[----:B------:R-:W-:Y:S01]  /*01f0*/  HFMA2 R22, -RZ, RZ, 0, 0 ;  /* 0x00000000ff167431 */ /* 0x000fe200000001ff */
[----:B------:R-:W-:Y:S02]  /*0200*/  VIMNMX.U32 R9, PT, PT, R2, R3, !PT ;  /* 0x0000000302097248 */ /* 0x000fe40007fe0000 */
[-C--:B------:R-:W-:Y:S02]  /*0210*/  ISETP.GE.U32.AND P0, PT, R7, R0.reuse, PT ;  /* 0x000000000700720c */ /* 0x080fe40003f06070 */
[-C--:B------:R-:W-:Y:S02]  /*0220*/  ISETP.GE.U32.AND P1, PT, R9, R0.reuse, PT ;  /* 0x000000000900720c */ /* 0x080fe40003f26070 */
[----:B------:R-:W-:Y:S02]  /*0230*/  ISETP.GE.OR P0, PT, R5, R0, P0 ;  /* 0x000000000500720c */ /* 0x000fe40000706670 */
[----:B------:R-:W-:-:S09]  /*0240*/  MOV R27, RZ ;  /* 0x000000ff001b7202 */ /* 0x000fd20000000f00 */
[----:B------:R-:W0:Y:S08]  /*0250*/  @!P1 LDC.64 R10, c[0x0][0x380] ;  /* 0x0000e000ff0a9b82 */ /* 0x000e300000000a00 */
[----:B------:R-:W1:Y:S01]  /*0260*/  @!P0 LDC.64 R8, c[0x0][0x388] ;  /* 0x0000e200ff088b82 */ /* 0x000e620000000a00 */
[----:B0-----:R-:W-:-:S05]  /*0270*/  @!P1 IMAD.WIDE.U32 R10, R4, 0x4, R10 ;  /* 0x00000004040a9825 */ /* 0x001fca00078e000a */
[----:B------:R-:W2:Y:S01]  /*0280*/  @!P1 LDG.E R22, desc[UR8][R10.64] ;  /* 0x000000080a169981 */ /* 0x000ea2000c1e1900 */
[----:B-1----:R-:W-:-:S05]  /*0290*/  @!P0 IMAD.WIDE.U32 R8, R17, 0x4, R8 ;  /* 0x0000000411088825 */ /* 0x002fca00078e0008 */
[----:B------:R-:W3:Y:S01]  /*02a0*/  @!P0 LDG.E R27, desc[UR8][R8.64] ;  /* 0x00000008081b8981 */ /* 0x000ee2000c1e1900 */
[----:B------:R-:W-:-:S05]  /*02b0*/  VIADD R19, R19, 0x1 ;  /* 0x0000000113137836 */ /* 0x000fca0000000000 */
[----:B------:R-:W-:Y:S02]  /*02c0*/  ISETP.NE.AND P0, PT, R19, RZ, PT ;  /* 0x000000ff1300720c */ /* 0x000fe40003f05270 */
[----:B------:R-:W-:Y:S02]  /*02d0*/  IADD3 R3, PT, PT, R3, 0x10, RZ ;  /* 0x0000001003037810 */ /* 0x000fe40007ffe0ff */
[----:B------:R-:W-:Y:S02]  /*02e0*/  IADD3 R7, PT, PT, R7, 0x10, RZ ;  /* 0x0000001007077810 */ /* 0x000fe40007ffe0ff */
[----:B------:R-:W-:Y:S02]  /*02f0*/  IADD3 R4, PT, PT, R4, 0x10, RZ ;  /* 0x0000001004047810 */ /* 0x000fe40007ffe0ff */
[----:B------:R-:W-:Y:S01]  /*0300*/  LEA R17, R0, R17, 0x4 ;  /* 0x0000001100117211 */ /* 0x000fe200078e20ff */
[----:B--2---:R-:W-:Y:S04]  /*0310*/  STS [R21], R22 ;  /* 0x0000001615007388 */ /* 0x004fe80000000800 */
[----:B---3--:R-:W-:Y:S01]  /*0320*/  STS [R16], R27 ;  /* 0x0000001b10007388 */ /* 0x008fe20000000800 */
[----:B------:R-:W-:Y:S06]  /*0330*/  BAR.SYNC.DEFER_BLOCKING 0x0 ;  /* 0x0000000000007b1d */ /* 0x000fec0000010000 */
[----:B------:R-:W-:Y:S04]  /*0340*/  LDS R26, [R20] ;  /* 0x00000000141a7984 */ /* 0x000fe80000000800 */
[----:B------:R-:W0:Y:S04]  /*0350*/  LDS.128 R12, [R18] ;  /* 0x00000000120c7984 */ /* 0x000e280000000c00 */
[----:B------:R-:W1:Y:S04]  /*0360*/  LDS R29, [R20+0x40] ;  /* 0x00004000141d7984 */ /* 0x000e680000000800 */
[----:B------:R-:W2:Y:S04]  /*0370*/  LDS R25, [R20+0x80] ;  /* 0x0000800014197984 */ /* 0x000ea80000000800 */
[----:B------:R-:W3:Y:S04]  /*0380*/  LDS R24, [R20+0xc0] ;  /* 0x0000c00014187984 */ /* 0x000ee80000000800 */
[----:B------:R-:W-:Y:S04]  /*0390*/  LDS.128 R8, [R18+0x10] ;  /* 0x0000100012087984 */ /* 0x000fe80000000c00 */
[----:B------:R-:W-:Y:S04]  /*03a0*/  LDS R22, [R20+0x140] ;  /* 0x0001400014167984 */ /* 0x000fe80000000800 */
[----:B------:R-:W-:Y:S01]  /*03b0*/  LDS R27, [R20+0x200] ;  /* 0x00020000141b7984 */ /* 0x000fe20000000800 */
[----:B0-----:R-:W-:-:S03]  /*03c0*/  FFMA R12, R12, R26, R23 ;  /* 0x0000001a0c0c7223 */ /* 0x001fc60000000017 */
[----:B------:R-:W0:Y:S01]  /*03d0*/  LDS R23, [R20+0x100] ;  /* 0x0001000014177984 */ /* 0x000e220000000800 */
[----:B-1----:R-:W-:-:S03]  /*03e0*/  FFMA R12, R29, R13, R12 ;  /* 0x0000000d1d0c7223 */ /* 0x002fc6000000000c */
[----:B------:R-:W-:Y:S01]  /*03f0*/  LDS R26, [R20+0x1c0] ;  /* 0x0001c000141a7984 */ /* 0x000fe20000000800 */
[----:B--2---:R-:W-:-:S03]  /*0400*/  FFMA R13, R25, R14, R12 ;  /* 0x0000000e190d7223 */ /* 0x004fc6000000000c */
[----:B------:R-:W1:Y:S01]  /*0410*/  LDS R25, [R20+0x180] ;  /* 0x0001800014197984 */ /* 0x000e620000000800 */
[----:B---3--:R-:W-:-:S03]  /*0420*/  FFMA R13, R24, R15, R13 ;  /* 0x0000000f180d7223 */ /* 0x008fc6000000000d */
[----:B------:R-:W-:Y:S01]  /*0430*/  LDS R24, [R20+0x240] ;  /* 0x0002400014187984 */ /* 0x000fe20000000800 */
[----:B0-----:R-:W-:-:S03]  /*0440*/  FFMA R23, R8, R23, R13 ;  /* 0x0000001708177223 */ /* 0x001fc6000000000d */
[----:B------:R-:W0:Y:S01]  /*0450*/  LDS.128 R12, [R18+0x20] ;  /* 0x00002000120c7984 */ /* 0x000e220000000c00 */
[----:B------:R-:W-:-:S03]  /*0460*/  FFMA R22, R22, R9, R23 ;  /* 0x0000000916167223 */ /* 0x000fc60000000017 */
[----:B------:R-:W2:Y:S01]  /*0470*/  LDS R23, [R20+0x280] ;  /* 0x0002800014177984 */ /* 0x000ea20000000800 */
[----:B-1----:R-:W-:-:S03]  /*0480*/  FFMA R25, R25, R10, R22 ;  /* 0x0000000a19197223 */ /* 0x002fc60000000016 */
[----:B------:R-:W1:Y:S01]  /*0490*/  LDS R22, [R20+0x2c0] ;  /* 0x0002c00014167984 */ /* 0x000e620000000800 */
[----:B------:R-:W-:-:S03]  /*04a0*/  FFMA R11, R26, R11, R25 ;  /* 0x0000000b1a0b7223 */ /* 0x000fc60000000019 */
[----:B------:R-:W-:Y:S01]  /*04b0*/  LDS R25, [R20+0x300] ;  /* 0x0003000014197984 */ /* 0x000fe20000000800 */
[----:B0-----:R-:W-:-:S03]  /*04c0*/  FFMA R27, R12, R27, R11 ;  /* 0x0000001b0c1b7223 */ /* 0x001fc6000000000b */
[----:B------:R-:W0:Y:S01]  /*04d0*/  LDS.128 R8, [R18+0x30] ;  /* 0x0000300012087984 */ /* 0x000e220000000c00 */
[----:B------:R-:W-:-:S03]  /*04e0*/  FFMA R24, R24, R13, R27 ;  /* 0x0000000d18187223 */ /* 0x000fc6000000001b */
[----:B------:R-:W3:Y:S04]  /*04f0*/  LDS R27, [R20+0x340] ;  /* 0x00034000141b7984 */ /* 0x000ee80000000800 */
[----:B------:R-:W4:Y:S04]  /*0500*/  LDS R13, [R20+0x380] ;  /* 0x00038000140d7984 */ /* 0x000f280000000800 */
[----:B------:R-:W5:Y:S01]  /*0510*/  LDS R12, [R20+0x3c0] ;  /* 0x0003c000140c7984 */ /* 0x000f620000000800 */
[----:B--2---:R-:W-:-:S04]  /*0520*/  FFMA R23, R23, R14, R24 ;  /* 0x0000000e17177223 */ /* 0x004fc80000000018 */
[----:B-1----:R-:W-:-:S04]  /*0530*/  FFMA R15, R22, R15, R23 ;  /* 0x0000000f160f7223 */ /* 0x002fc80000000017 */
[----:B0-----:R-:W-:-:S04]  /*0540*/  FFMA R8, R8, R25, R15 ;  /* 0x0000001908087223 */ /* 0x001fc8000000000f */
[----:B---3--:R-:W-:-:S04]  /*0550*/  FFMA R8, R27, R9, R8 ;  /* 0x000000091b087223 */ /* 0x008fc80000000008 */
[----:B----4-:R-:W-:-:S04]  /*0560*/  FFMA R13, R13, R10, R8 ;  /* 0x0000000a0d0d7223 */ /* 0x010fc80000000008 */
[----:B-----5:R-:W-:Y:S01]  /*0570*/  FFMA R23, R12, R11, R13 ;  /* 0x0000000b0c177223 */ /* 0x020fe2000000000d */
[----:B------:R-:W-:Y:S06]  /*0580*/  BAR.SYNC.DEFER_BLOCKING 0x0 ;  /* 0x0000000000007b1d */ /* 0x000fec0000010000 */
[----:B------:R-:W-:Y:S05]  /*0590*/  @P0 BRA `(.L_x_1) ;  /* 0xfffffffc00100947 */ /* 0x000fea000383ffff */
.L_x_0:
[----:B------:R-:W-:-:S04]  /*05a0*/  VIMNMX R3, PT, PT, R2, R5, !PT ;  /* 0x0000000502037248 */ /* 0x000fc80007fe0100 */
[----:B------:R-:W-:-:S13]  /*05b0*/  ISETP.GE.AND P0, PT, R3, R0, PT ;  /* 0x000000000300720c */ /* 0x000fda0003f06270 */
[----:B------:R-:W-:Y:S05]  /*05c0*/  @P0 EXIT ;  /* 0x000000000000094d */ /* 0x000fea0003800000 */
[----:B------:R-:W0:Y:S01]  /*05d0*/  LDC.64 R6, c[0x0][0x390] ;  /* 0x0000e400ff067b82 */ /* 0x000e220000000a00 */
[----:B------:R-:W-:-:S04]  /*05e0*/  IMAD R3, R2, R0, R5 ;  /* 0x0000000002037224 */ /* 0x000fc800078e0205 */
[----:B0-----:R-:W-:-:S05]  /*05f0*/  IMAD.WIDE R2, R3, 0x4, R6 ;  /* 0x0000000403027825 */ /* 0x001fca00078e0206 */
[----:B------:R-:W-:Y:S01]  /*0600*/  STG.E desc[UR8][R2.64], R23 ;  /* 0x0000001702007986 */ /* 0x000fe2000c101908 */
[----:B------:R-:W-:Y:S05]  /*0610*/  EXIT ;  /* 0x000000000000794d */ /* 0x000fea0003800000 */
.L_x_2:
[----:B------:R-:W-:-:S00]  /*0620*/  BRA `(.L_x_2) ;  /* 0xfffffffc00fc7947 */ /* 0x000fc0000383ffff */
[----:B------:R-:W-:-:S00]  /*0630*/  NOP ;  /* 0x0000000000007918 */ /* 0x000fc00000000000 */
        /* <DEDUP_REMOVED lines=12> */
.L_x_8:


//--------------------- .text._Z14matrixMulNaivePKfS0_Pfi --------------------------
	.section	.text._Z14matrixMulNaivePKfS0_Pfi,"ax",@progbits
	.align	128
        .global         _Z14matrixMulNaivePKfS0_Pfi
        .type           _Z14matrixMulNaivePKfS0_Pfi,@function
        .size           _Z14matrixMulNaivePKfS0_Pfi,(.L_x_9 - _Z14matrixMulNaivePKfS0_Pfi)
        .other          _Z14matrixMulNaivePKfS0_Pfi,@"STO_CUDA_ENTRY STV_DEFAULT"
_Z14matrixMulNaivePKfS0_Pfi:
.text._Z14matrixMulNaivePKfS0_Pfi:
[----:B------:R-:W-:Y:S01]  /*0000*/  LDC R1, c[0x0][0x37c] ;  /* 0x0000df00ff017b82 */ /* 0x000fe20000000800 */
[----:B------:R-:W0:Y:S07]  /*0010*/  S2R R0, SR_TID.Y ;  /* 0x0000000000007919 */ /* 0x000e2e0000002200 */
[----:B------:R-:W0:Y:S01]  /*0020*/  S2UR UR4, SR_CTAID.Y ;  /* 0x00000000000479c3 */ /* 0x000e220000002600 */
[----:B------:R-:W1:Y:S01]  /*0030*/  LDCU UR20, c[0x0][0x398] ;  /* 0x00007300ff1477ac */ /* 0x000e620008000800 */
[----:B------:R-:W2:Y:S06]  /*0040*/  S2R R3, SR_TID.X ;  /* 0x0000000000037919 */ /* 0x000eac0000002100 */
[----:B------:R-:W0:Y:S08]  /*0050*/  LDC R13, c[0x0][0x364] ;  /* 0x0000d900ff0d7b82 */ /* 0x000e300000000800 */
[----:B------:R-:W2:Y:S08]  /*0060*/  S2UR UR5, SR_CTAID.X ;  /* 0x00000000000579c3 */ /* 0x000eb00000002500 */
[----:B------:R-:W2:Y:S01]  /*0070*/  LDC R2, c[0x0][0x360] ;  /* 0x0000d800ff027b82 */ /* 0x000ea20000000800 */
[----:B0-----:R-:W-:-:S02]  /*0080*/  IMAD R13, R13, UR4, R0 ;  /* 0x000000040d0d7c24 */ /* 0x001fc4000f8e0200 */
[----:B--2---:R-:W-:-:S05]  /*0090*/  IMAD R0, R2, UR5, R3 ;  /* 0x0000000502007c24 */ /* 0x004fca000f8e0203 */
[----:B------:R-:W-:-:S04]  /*00a0*/  VIMNMX R2, PT, PT, R13, R0, !PT ;  /* 0x000000000d027248 */ /* 0x000fc80007fe0100 */
[----:B-1----:R-:W-:-:S13]  /*00b0*/  ISETP.GE.AND P0, PT, R2, UR20, PT ;  /* 0x0000001402007c0c */ /* 0x002fda000bf06270 */
[----:B------:R-:W-:Y:S05]  /*00c0*/  @P0 EXIT ;  /* 0x000000000000094d */ /* 0x000fea0003800000 */
[----:B------:R-:W-:Y:S01]  /*00d0*/  UISETP.GE.U32.AND UP0, UPT, UR20, 0x8, UPT ;  /* 0x000000081400788c */ /* 0x000fe2000bf06070 */
[----:B------:R-:W-:Y:S02]  /*00e0*/  HFMA2 R12, -RZ, RZ, 0, 0 ;  /* 0x00000000ff0c7431 */ /* 0x000fe400000001ff */
[----:B------:R-:W-:Y:S01]  /*00f0*/  IMAD R13, R13, UR20, RZ ;  /* 0x000000140d0d7c24 */ /* 0x000fe2000f8e02ff */
[----:B------:R-:W-:Y:S01]  /*0100*/  UMOV UR4, URZ ;  /* 0x000000ff00047c82 */ /* 0x000fe20008000000 */
[----:B------:R-:W0:Y:S04]  /*0110*/  LDCU.64 UR18, c[0x0][0x358] ;  /* 0x00006b00ff1277ac */ /* 0x000e280008000a00 */
[----:B------:R-:W-:Y:S05]  /*0120*/  BRA.U !UP0, `(.L_x_3) ;  /* 0x0000000508047547 */ /* 0x000fea000b800000 */
[----:B------:R-:W1:Y:S01]  /*0130*/  LDCU.128 UR24, c[0x0][0x380] ;  /* 0x00007000ff1877ac */ /* 0x000e620008000c00 */
[----:B------:R-:W-:Y:S02]  /*0140*/  MOV R12, RZ ;  /* 0x000000ff000c7202 */ /* 0x000fe40000000f00 */
[----:B------:R-:W-:Y:S01]  /*0150*/  MOV R14, R0 ;  /* 0x00000000000e7202 */ /* 0x000fe20000000f00 */
[----:B------:R-:W-:-:S04]  /*0160*/  ULOP3.LUT UR4, UR20, 0x7ffffff8, URZ, 0xc0, !UPT ;  /* 0x7ffffff814047892 */ /* 0x000fc8000f8ec0ff */
[----:B------:R-:W-:Y:S01]  /*0170*/  UIADD3 UR5, UPT, UPT, -UR4, URZ, URZ ;  /* 0x000000ff04057290 */ /* 0x000fe2000fffe1ff */
[----:B-1----:R-:W-:Y:S01]  /*0180*/  MOV R2, UR24 ;  /* 0x0000001800027c02 */ /* 0x002fe20008000f00 */
[----:B------:R-:W-:Y:S01]  /*0190*/  UIMAD.WIDE UR6, UR20, 0x8, UR26 ;  /* 0x00000008140678a5 */ /* 0x000fe2000f8e021a */
[----:B------:R-:W-:Y:S01]  /*01a0*/  MOV R3, UR25 ;  /* 0x0000001900037c02 */ /* 0x000fe20008000f00 */
[----:B------:R-:W-:Y:S02]  /*01b0*/  UIMAD.WIDE UR8, UR20, 0xc, UR26 ;  /* 0x0000000c140878a5 */ /* 0x000fe4000f8e021a */
[----:B------:R-:W-:Y:S01]  /*01c0*/  UIMAD.WIDE UR10, UR20, 0x10, UR26 ;  /* 0x00000010140a78a5 */ /* 0x000fe2000f8e021a */
[----:B------:R-:W-:Y:S01]  /*01d0*/  IMAD.WIDE.U32 R2, R13, 0x4, R2 ;  /* 0x000000040d027825 */ /* 0x000fe200078e0002 */
[----:B------:R-:W-:Y:S02]  /*01e0*/  UIMAD.WIDE UR12, UR20, 0x14, UR26 ;  /* 0x00000014140c78a5 */ /* 0x000fe4000f8e021a */
[----:B------:R-:W-:Y:S01]  /*01f0*/  UIMAD.WIDE UR14, UR20, 0x18, UR26 ;  /* 0x00000018140e78a5 */ /* 0x000fe2000f8e021a */
[----:B------:R-:W-:Y:S01]  /*0200*/  IADD3 R2, P0, PT, R2, 0x10, RZ ;  /* 0x0000001002027810 */ /* 0x000fe20007f1e0ff */
[----:B------:R-:W-:-:S03]  /*0210*/  UIMAD.WIDE UR16, UR20, 0x1c, UR26 ;  /* 0x0000001c141078a5 */ /* 0x000fc6000f8e021a */
[----:B------:R-:W-:-:S09]  /*0220*/  IADD3.X R3, PT, PT, RZ, R3, RZ, P0, !PT ;  /* 0x00000003ff037210 */ /* 0x000fd200007fe4ff */
.L_x_4:
[----:B------:R-:W-:Y:S01]  /*0230*/  UIMAD.WIDE UR22, UR20, 0x4, UR26 ;  /* 0x00000004141678a5 */ /* 0x000fe2000f8e021a */
[----:B------:R-:W-:Y:S02]  /*0240*/  IMAD.MOV.U32 R23, RZ, RZ, 0x4 ;  /* 0x00000004ff177424 */ /* 0x000fe400078e00ff */
[----:B------:R-:W-:Y:S01]  /*0250*/  HFMA2 R11, -RZ, RZ, 0, 2.384185791015625e-07 ;  /* 0x00000004ff0b7431 */ /* 0x000fe200000001ff */
[----:B------:R-:W-:Y:S01]  /*0260*/  MOV R25, 0x4 ;  /* 0x0000000400197802 */ /* 0x000fe20000000f00 */
[----:B0-----:R-:W2:Y:S01]  /*0270*/  LDG.E R21, desc[UR18][R2.64+-0x10] ;  /* 0xfffff01202157981 */ /* 0x001ea2000c1e1900 */
[C---:B------:R-:W-:Y:S01]  /*0280*/  IMAD.WIDE R22, R14.reuse, R23, UR26 ;  /* 0x0000001a0e167e25 */ /* 0x040fe2000f8e0217 */
[----:B------:R-:W-:Y:S02]  /*0290*/  MOV R8, UR22 ;  /* 0x0000001600087c02 */ /* 0x000fe40008000f00 */
[----:B------:R-:W-:Y:S01]  /*02a0*/  MOV R9, UR23 ;  /* 0x0000001700097c02 */ /* 0x000fe20008000f00 */
[----:B------:R-:W3:Y:S02]  /*02b0*/  LDG.E R19, desc[UR18][R2.64+-0xc] ;  /* 0xfffff41202137981 */ /* 0x000ee4000c1e1900 */
[----:B------:R-:W-:-:S02]  /*02c0*/  IMAD.WIDE R8, R14, 0x4, R8 ;  /* 0x000000040e087825 */ /* 0x000fc400078e0208 */
[----:B------:R-:W2:Y:S01]  /*02d0*/  LDG.E R22, desc[UR18][R22.64] ;  /* 0x0000001216167981 */ /* 0x000ea2000c1e1900 */
[----:B------:R-:W-:Y:S01]  /*02e0*/  MOV R5, 0x4 ;  /* 0x0000000400057802 */ /* 0x000fe20000000f00 */
[C---:B------:R-:W-:Y:S02]  /*02f0*/  IMAD.WIDE R24, R14.reuse, R25, UR6 ;  /* 0x000000060e187e25 */ /* 0x040fe4000f8e0219 */
[----:B------:R0:W3:Y:S02]  /*0300*/  LDG.E R20, desc[UR18][R8.64] ;  /* 0x0000001208147981 */ /* 0x0000e4000c1e1900 */
[----:B------:R-:W-:Y:S02]  /*0310*/  IMAD.WIDE R10, R14, R11, UR8 ;  /* 0x000000080e0a7e25 */ /* 0x000fe4000f8e020b */
[----:B------:R-:W4:Y:S04]  /*0320*/  LDG.E R18, desc[UR18][R24.64] ;  /* 0x0000001218127981 */ /* 0x000f28000c1e1900 */
[----:B------:R-:W4:Y:S01]  /*0330*/  LDG.E R17, desc[UR18][R2.64+-0x8] ;  /* 0xfffff81202117981 */ /* 0x000f22000c1e1900 */
[----:B0-----:R-:W-:-:S02]  /*0340*/  HFMA2 R9, -RZ, RZ, 0, 2.384185791015625e-07 ;  /* 0x00000004ff097431 */ /* 0x001fc400000001ff */
[----:B------:R-:W-:Y:S01]  /*0350*/  IMAD.MOV.U32 R7, RZ, RZ, 0x4 ;  /* 0x00000004ff077424 */ /* 0x000fe200078e00ff */
[----:B------:R0:W5:Y:S01]  /*0360*/  LDG.E R16, desc[UR18][R10.64] ;  /* 0x000000120a107981 */ /* 0x000162000c1e1900 */
[----:B------:R-:W-:-:S03]  /*0370*/  IMAD.WIDE R4, R14, R5, UR10 ;  /* 0x0000000a0e047e25 */ /* 0x000fc6000f8e0205 */
[----:B------:R-:W5:Y:S01]  /*0380*/  LDG.E R15, desc[UR18][R2.64+-0x4] ;  /* 0xfffffc12020f7981 */ /* 0x000f62000c1e1900 */
[C---:B------:R-:W-:Y:S01]  /*0390*/  IMAD.WIDE R6, R14.reuse, R7, UR12 ;  /* 0x0000000c0e067e25 */ /* 0x040fe2000f8e0207 */
[----:B------:R-:W-:Y:S02]  /*03a0*/  MOV R27, 0x4 ;  /* 0x00000004001b7802 */ /* 0x000fe40000000f00 */
[----:B------:R1:W5:Y:S01]  /*03b0*/  LDG.E R4, desc[UR18][R4.64] ;  /* 0x0000001204047981 */ /* 0x000362000c1e1900 */
[----:B------:R-:W-:-:S03]  /*03c0*/  IMAD.WIDE R8, R14, R9, UR14 ;  /* 0x0000000e0e087e25 */ /* 0x000fc6000f8e0209 */
[----:B------:R-:W5:Y:S01]  /*03d0*/  LDG.E R23, desc[UR18][R2.64] ;  /* 0x0000001202177981 */ /* 0x000f62000c1e1900 */
[----:B0-----:R-:W-:-:S03]  /*03e0*/  IMAD.WIDE R10, R14, R27, UR16 ;  /* 0x000000100e0a7e25 */ /* 0x001fc6000f8e021b */
[----:B------:R-:W5:Y:S04]  /*03f0*/  LDG.E R7, desc[UR18][R6.64] ;  /* 0x0000001206077981 */ /* 0x000f68000c1e1900 */
[----:B------:R-:W5:Y:S04]  /*0400*/  LDG.E R24, desc[UR18][R2.64+0x4] ;  /* 0x0000041202187981 */ /* 0x000f68000c1e1900 */
[----:B------:R-:W5:Y:S04]  /*0410*/  LDG.E R8, desc[UR18][R8.64] ;  /* 0x0000001208087981 */ /* 0x000f68000c1e1900 */
[----:B------:R-:W5:Y:S04]  /*0420*/  LDG.E R25, desc[UR18][R2.64+0x8] ;  /* 0x0000081202197981 */ /* 0x000f68000c1e1900 */
[----:B------:R-:W5:Y:S04]  /*0430*/  LDG.E R10, desc[UR18][R10.64] ;  /* 0x000000120a0a7981 */ /* 0x000f68000c1e1900 */
[----:B------:R0:W5:Y:S01]  /*0440*/  LDG.E R27, desc[UR18][R2.64+0xc] ;  /* 0x00000c12021b7981 */ /* 0x000162000c1e1900 */
[----:B------:R-:W-:-:S04]  /*0450*/  UIADD3 UR5, UPT, UPT, UR5, 0x8, URZ ;  /* 0x0000000805057890 */ /* 0x000fc8000fffe0ff */
[----:B------:R-:W-:Y:S01]  /*0460*/  UISETP.NE.AND UP0, UPT, UR5, URZ, UPT ;  /* 0x000000ff0500728c */ /* 0x000fe2000bf05270 */
[----:B-1----:R-:W-:Y:S02]  /*0470*/  MOV R5, UR20 ;  /* 0x0000001400057c02 */ /* 0x002fe40008000f00 */
[----:B0-----:R-:W-:Y:S02]  /*0480*/  IADD3 R2, P0, PT, R2, 0x20, RZ ;  /* 0x0000002002027810 */ /* 0x001fe40007f1e0ff */
[----:B------:R-:W-:Y:S02]  /*0490*/  LEA R14, R5, R14, 0x3 ;  /* 0x0000000e050e7211 */ /* 0x000fe400078e18ff */
[----:B------:R-:W-:Y:S01]  /*04a0*/  IADD3.X R3, PT, PT, RZ, R3, RZ, P0, !PT ;  /* 0x00000003ff037210 */ /* 0x000fe200007fe4ff */
[----:B--2---:R-:W-:-:S04]  /*04b0*/  FFMA R22, R21, R22, R12 ;  /* 0x0000001615167223 */ /* 0x004fc8000000000c */
[----:B---3--:R-:W-:-:S04]  /*04c0*/  FFMA R20, R19, R20, R22 ;  /* 0x0000001413147223 */ /* 0x008fc80000000016 */
[----:B----4-:R-:W-:-:S04]  /*04d0*/  FFMA R18, R17, R18, R20 ;  /* 0x0000001211127223 */ /* 0x010fc80000000014 */
[----:B-----5:R-:W-:-:S04]  /*04e0*/  FFMA R16, R15, R16, R18 ;  /* 0x000000100f107223 */ /* 0x020fc80000000012 */
[----:B------:R-:W-:-:S04]  /*04f0*/  FFMA R23, R23, R4, R16 ;  /* 0x0000000417177223 */ /* 0x000fc80000000010 */
[----:B------:R-:W-:-:S04]  /*0500*/  FFMA R24, R24, R7, R23 ;  /* 0x0000000718187223 */ /* 0x000fc80000000017 */
[----:B------:R-:W-:-:S04]  /*0510*/  FFMA R8, R25, R8, R24 ;  /* 0x0000000819087223 */ /* 0x000fc80000000018 */
[----:B------:R-:W-:Y:S01]  /*0520*/  FFMA R12, R27, R10, R8 ;  /* 0x0000000a1b0c7223 */ /* 0x000fe20000000008 */
[----:B------:R-:W-:Y:S06]  /*0530*/  BRA.U UP0, `(.L_x_4) ;  /* 0xfffffffd003c7547 */ /* 0x000fec000b83ffff */
.L_x_3:
[----:B------:R-:W-:-:S04]  /*0540*/  ULOP3.LUT UR6, UR20, 0x7, URZ, 0xc0, !UPT ;  /* 0x0000000714067892 */ /* 0x000fc8000f8ec0ff */
[----:B------:R-:W-:-:S09]  /*0550*/  UISETP.NE.AND UP0, UPT, UR6, URZ, UPT ;  /* 0x000000ff0600728c */ /* 0x000fd2000bf05270 */
[----:B------:R-:W-:Y:S05]  /*0560*/  BRA.U !UP0, `(.L_x_5) ;  /* 0x0000000508387547 */ /* 0x000fea000b800000 */
[----:B------:R-:W-:Y:S02]  /*0570*/  UISETP.GE.U32.AND UP0, UPT, UR6, 0x4, UPT ;  /* 0x000000040600788c */ /* 0x000fe4000bf06070 */
[----:B------:R-:W-:-:S04]  /*0580*/  ULOP3.LUT UR5, UR20, 0x3, URZ, 0xc0, !UPT ;  /* 0x0000000314057892 */ /* 0x000fc8000f8ec0ff */
[----:B------:R-:W-:-:S03]  /*0590*/  UISETP.NE.AND UP1, UPT, UR5, URZ, UPT ;  /* 0x000000ff0500728c */ /* 0x000fc6000bf25270 */
[----:B------:R-:W-:Y:S08]  /*05a0*/  BRA.U !UP0, `(.L_x_6) ;  /* 0x00000001087c7547 */ /* 0x000ff0000b800000 */
[----:B------:R-:W1:Y:S01]  /*05b0*/  LDC.64 R6, c[0x0][0x388] ;  /* 0x0000e200ff067b82 */ /* 0x000e620000000a00 */
[----:B------:R-:W2:Y:S01]  /*05c0*/  LDCU.64 UR6, c[0x0][0x380] ;  /* 0x00007000ff0677ac */ /* 0x000ea20008000a00 */
[----:B------:R-:W-:Y:S01]  /*05d0*/  IMAD.U32 R9, RZ, RZ, UR4 ;  /* 0x00000004ff097e24 */ /* 0x000fe2000f8e00ff */
[C---:B------:R-:W-:Y:S02]  /*05e0*/  IADD3 R3, PT, PT, R13.reuse, UR4, RZ ;  /* 0x000000040d037c10 */ /* 0x040fe4000fffe0ff */
[----:B------:R-:W-:Y:S01]  /*05f0*/  IADD3 R10, P0, PT, R13, UR4, RZ ;  /* 0x000000040d0a7c10 */ /* 0x000fe2000ff1e0ff */
[----:B------:R-:W-:Y:S01]  /*0600*/  IMAD R9, R9, UR20, R0 ;  /* 0x0000001409097c24 */ /* 0x000fe2000f8e0200 */
[----:B------:R-:W-:Y:S01]  /*0610*/  MOV R11, UR20 ;  /* 0x00000014000b7c02 */ /* 0x000fe20008000f00 */
[----:B------:R-:W3:Y:S01]  /*0620*/  LDC.64 R4, c[0x0][0x380] ;  /* 0x0000e000ff047b82 */ /* 0x000ee20000000a00 */
[----:B------:R-:W-:Y:S01]  /*0630*/  MOV R15, UR20 ;  /* 0x00000014000f7c02 */ /* 0x000fe20008000f00 */
[----:B-1----:R-:W-:Y:S01]  /*0640*/  IMAD.WIDE R6, R9, 0x4, R6 ;  /* 0x0000000409067825 */ /* 0x002fe200078e0206 */
[----:B------:R-:W-:-:S05]  /*0650*/  MOV R9, UR20 ;  /* 0x0000001400097c02 */ /* 0x000fca0008000f00 */
[----:B------:R-:W-:Y:S02]  /*0660*/  IMAD.WIDE R8, R9, 0x4, R6 ;  /* 0x0000000409087825 */ /* 0x000fe400078e0206 */
[----:B0-----:R-:W4:Y:S02]  /*0670*/  LDG.E R6, desc[UR18][R6.64] ;  /* 0x0000001206067981 */ /* 0x001f24000c1e1900 */
[----:B---3--:R-:W-:Y:S01]  /*0680*/  IMAD.WIDE.U32 R4, R3, 0x4, R4 ;  /* 0x0000000403047825 */ /* 0x008fe200078e0004 */
[----:B------:R-:W-:Y:S01]  /*0690*/  IADD3.X R3, PT, PT, RZ, RZ, RZ, P0, !PT ;  /* 0x000000ffff037210 */ /* 0x000fe200007fe4ff */
[----:B------:R-:W3:Y:S01]  /*06a0*/  LDG.E R17, desc[UR18][R8.64] ;  /* 0x0000001208117981 */ /* 0x000ee2000c1e1900 */
[----:B--2---:R-:W-:-:S03]  /*06b0*/  LEA R2, P0, R10, UR6, 0x2 ;  /* 0x000000060a027c11 */ /* 0x004fc6000f8010ff */
[----:B------:R-:W4:Y:S01]  /*06c0*/  LDG.E R5, desc[UR18][R4.64] ;  /* 0x0000001204057981 */ /* 0x000f22000c1e1900 */
[----:B------:R-:W-:Y:S01]  /*06d0*/  LEA.HI.X R3, R10, UR7, R3, 0x2, P0 ;  /* 0x000000070a037c11 */ /* 0x000fe200080f1403 */
[----:B------:R-:W-:-:S04]  /*06e0*/  IMAD.WIDE R10, R11, 0x4, R8 ;  /* 0x000000040b0a7825 */ /* 0x000fc800078e0208 */
[----:B------:R-:W3:Y:S01]  /*06f0*/  LDG.E R16, desc[UR18][R2.64+0x4] ;  /* 0x0000041202107981 */ /* 0x000ee2000c1e1900 */
[----:B------:R-:W-:-:S03]  /*0700*/  IMAD.WIDE R14, R15, 0x4, R10 ;  /* 0x000000040f0e7825 */ /* 0x000fc600078e020a */
[----:B------:R-:W2:Y:S04]  /*0710*/  LDG.E R19, desc[UR18][R10.64] ;  /* 0x000000120a137981 */ /* 0x000ea8000c1e1900 */
[----:B------:R-:W2:Y:S04]  /*0720*/  LDG.E R18, desc[UR18][R2.64+0x8] ;  /* 0x0000081202127981 */ /* 0x000ea8000c1e1900 */
[----:B------:R-:W5:Y:S04]  /*0730*/  LDG.E R20, desc[UR18][R2.64+0xc] ;  /* 0x00000c1202147981 */ /* 0x000f68000c1e1900 */
[----:B------:R-:W5:Y:S01]  /*0740*/  LDG.E R14, desc[UR18][R14.64] ;  /* 0x000000120e0e7981 */ /* 0x000f62000c1e1900 */
[----:B------:R-:W-:Y:S01]  /*0750*/  UIADD3 UR4, UPT, UPT, UR4, 0x4, URZ ;  /* 0x0000000404047890 */ /* 0x000fe2000fffe0ff */
[----:B----4-:R-:W-:-:S04]  /*0760*/  FFMA R5, R5, R6, R12 ;  /* 0x0000000605057223 */ /* 0x010fc8000000000c */
[----:B---3--:R-:W-:-:S04]  /*0770*/  FFMA R5, R16, R17, R5 ;  /* 0x0000001110057223 */ /* 0x008fc80000000005 */
[----:B--2---:R-:W-:-:S04]  /*0780*/  FFMA R5, R18, R19, R5 ;  /* 0x0000001312057223 */ /* 0x004fc80000000005 */
[----:B-----5:R-:W-:-:S07]  /*0790*/  FFMA R12, R20, R14, R5 ;  /* 0x0000000e140c7223 */ /* 0x020fce0000000005 */
.L_x_6:
[----:B------:R-:W-:Y:S05]  /*07a0*/  BRA.U !UP1, `(.L_x_5) ;  /* 0x0000000109a87547 */ /* 0x000fea000b800000 */
[----:B------:R-:W-:Y:S01]  /*07b0*/  UISETP.NE.AND UP0, UPT, UR5, 0x1, UPT ;  /* 0x000000010500788c */ /* 0x000fe2000bf05270 */
[----:B------:R-:W-:Y:S01]  /*07c0*/  MOV R7, UR4 ;  /* 0x0000000400077c02 */ /* 0x000fe20008000f00 */
[----:B------:R-:W-:Y:S02]  /*07d0*/  ULOP3.LUT UR5, UR20, 0x1, URZ, 0xc0, !UPT ;  /* 0x0000000114057892 */ /* 0x000fe4000f8ec0ff */
[----:B------:R-:W-:Y:S02]  /*07e0*/  MOV R15, UR20 ;  /* 0x00000014000f7c02 */ /* 0x000fe40008000f00 */
[----:B------:R-:W-:Y:S01]  /*07f0*/  UISETP.NE.U32.AND UP1, UPT, UR5, 0x1, UPT ;  /* 0x000000010500788c */ /* 0x000fe2000bf25070 */
[----:B------:R-:W-:-:S04]  /*0800*/  PLOP3.LUT P1, PT, PT, PT, UP0, 0x80, 0x8 ;  /* 0x000000000008781c */ /* 0x000fc80003f2f008 */
[----:B------:R-:W1:Y:S01]  /*0810*/  @UP0 LDCU.128 UR8, c[0x0][0x380] ;  /* 0x00007000ff0807ac */ /* 0x000e620008000c00 */
[----:B------:R-:W-:Y:S01]  /*0820*/  PLOP3.LUT P0, PT, PT, PT, UP1, 0x80, 0x8 ;  /* 0x000000000008781c */ /* 0x000fe20003f0f018 */
[----:B------:R-:W2:Y:S04]  /*0830*/  @UP0 LDCU.64 UR6, c[0x0][0x380] ;  /* 0x00007000ff0607ac */ /* 0x000ea80008000a00 */
[----:B------:R-:W3:Y:S03]  /*0840*/  @!UP1 LDCU.128 UR12, c[0x0][0x380] ;  /* 0x00007000ff0c97ac */ /* 0x000ee60008000c00 */
[C---:B------:R-:W-:Y:S02]  /*0850*/  @P1 IADD3 R3, PT, PT, R13.reuse, UR4, RZ ;  /* 0x000000040d031c10 */ /* 0x040fe4000fffe0ff */
[----:B------:R-:W-:Y:S01]  /*0860*/  @P1 IADD3 R6, P2, PT, R13, UR4, RZ ;  /* 0x000000040d061c10 */ /* 0x000fe2000ff5e0ff */
[----:B------:R-:W-:Y:S01]  /*0870*/  @UP0 UIADD3 UR4, UPT, UPT, UR4, 0x2, URZ ;  /* 0x0000000204040890 */ /* 0x000fe2000fffe0ff */
[----:B-1----:R-:W-:Y:S01]  /*0880*/  MOV R11, UR9 ;  /* 0x00000009000b7c02 */ /* 0x002fe20008000f00 */
[----:B------:R-:W-:Y:S01]  /*0890*/  IMAD.U32 R10, RZ, RZ, UR8 ;  /* 0x00000008ff0a7e24 */ /* 0x000fe2000f8e00ff */
[----:B------:R-:W-:-:S02]  /*08a0*/  MOV R4, UR10 ;  /* 0x0000000a00047c02 */ /* 0x000fc40008000f00 */
[----:B------:R-:W-:Y:S01]  /*08b0*/  MOV R5, UR11 ;  /* 0x0000000b00057c02 */ /* 0x000fe20008000f00 */
[----:B------:R-:W-:-:S04]  /*08c0*/  @P1 IMAD.WIDE.U32 R10, R3, 0x4, R10 ;  /* 0x00000004030a1825 */ /* 0x000fc800078e000a */
[----:B------:R-:W-:Y:S01]  /*08d0*/  @P1 IMAD R3, R7, UR20, R0 ;  /* 0x0000001407031c24 */ /* 0x000fe2000f8e0200 */
[----:B------:R-:W-:Y:S01]  /*08e0*/  @P1 IADD3.X R7, PT, PT, RZ, RZ, RZ, P2, !PT ;  /* 0x000000ffff071210 */ /* 0x000fe200017fe4ff */
[----:B------:R-:W-:Y:S01]  /*08f0*/  IMAD.U32 R19, RZ, RZ, UR4 ;  /* 0x00000004ff137e24 */ /* 0x000fe2000f8e00ff */
[C---:B--2---:R-:W-:Y:S01]  /*0900*/  @P1 LEA R2, P2, R6.reuse, UR6, 0x2 ;  /* 0x0000000606021c11 */ /* 0x044fe2000f8410ff */
[----:B------:R-:W-:Y:S01]  /*0910*/  @P1 IMAD.WIDE R4, R3, 0x4, R4 ;  /* 0x0000000403041825 */ /* 0x000fe200078e0204 */
[----:B------:R-:W-:Y:S01]  /*0920*/  @!P0 IADD3 R17, PT, PT, R13, UR4, RZ ;  /* 0x000000040d118c10 */ /* 0x000fe2000fffe0ff */
[----:B0-----:R-:W2:Y:S01]  /*0930*/  @P1 LDG.E R11, desc[UR18][R10.64] ;  /* 0x000000120a0b1981 */ /* 0x001ea2000c1e1900 */
[----:B------:R-:W-:Y:S01]  /*0940*/  @P1 LEA.HI.X R3, R6, UR7, R7, 0x2, P2 ;  /* 0x0000000706031c11 */ /* 0x000fe200090f1407 */
[----:B------:R-:W-:Y:S01]  /*0950*/  @!P0 IMAD R19, R19, UR20, R0 ;  /* 0x0000001413138c24 */ /* 0x000fe2000f8e0200 */
[----:B---3--:R-:W-:Y:S01]  /*0960*/  MOV R6, UR12 ;  /* 0x0000000c00067c02 */ /* 0x008fe20008000f00 */
[----:B------:R-:W-:Y:S01]  /*0970*/  @P1 IMAD.WIDE R14, R15, 0x4, R4 ;  /* 0x000000040f0e1825 */ /* 0x000fe200078e0204 */
[----:B------:R-:W-:Y:S01]  /*0980*/  MOV R7, UR13 ;  /* 0x0000000d00077c02 */ /* 0x000fe20008000f00 */
[----:B------:R-:W2:Y:S01]  /*0990*/  @P1 LDG.E R4, desc[UR18][R4.64] ;  /* 0x0000001204041981 */ /* 0x000ea2000c1e1900 */
[----:B------:R-:W-:-:S02]  /*09a0*/  MOV R8, UR14 ;  /* 0x0000000e00087c02 */ /* 0x000fc40008000f00 */
[----:B------:R-:W-:Y:S01]  /*09b0*/  MOV R9, UR15 ;  /* 0x0000000f00097c02 */ /* 0x000fe20008000f00 */
[----:B------:R-:W-:Y:S01]  /*09c0*/  @!P0 IMAD.WIDE.U32 R6, R17, 0x4, R6 ;  /* 0x0000000411068825 */ /* 0x000fe200078e0006 */
[----:B------:R-:W3:Y:S03]  /*09d0*/  @P1 LDG.E R14, desc[UR18][R14.64] ;  /* 0x000000120e0e1981 */ /* 0x000ee6000c1e1900 */
[----:B------:R-:W-:Y:S01]  /*09e0*/  @!P0 IMAD.WIDE R8, R19, 0x4, R8 ;  /* 0x0000000413088825 */ /* 0x000fe200078e0208 */
[----:B------:R-:W3:Y:S04]  /*09f0*/  @P1 LDG.E R2, desc[UR18][R2.64+0x4] ;  /* 0x0000041202021981 */ /* 0x000ee8000c1e1900 */
[----:B------:R-:W4:Y:S04]  /*0a00*/  @!P0 LDG.E R7, desc[UR18][R6.64] ;  /* 0x0000001206078981 */ /* 0x000f28000c1e1900 */
[----:B------:R-:W4:Y:S01]  /*0a10*/  @!P0 LDG.E R8, desc[UR18][R8.64] ;  /* 0x0000001208088981 */ /* 0x000f22000c1e1900 */
[----:B--2---:R-:W-:-:S04]  /*0a20*/  @P1 FFMA R11, R11, R4, R12 ;  /* 0x000000040b0b1223 */ /* 0x004fc8000000000c */
[----:B---3--:R-:W-:-:S04]  /*0a30*/  @P1 FFMA R12, R2, R14, R11 ;  /* 0x0000000e020c1223 */ /* 0x008fc8000000000b */
[----:B----4-:R-:W-:-:S07]  /*0a40*/  @!P0 FFMA R12, R7, R8, R12 ;  /* 0x00000008070c8223 */ /* 0x010fce000000000c */
.L_x_5:
[----:B------:R-:W1:Y:S01]  /*0a50*/  LDC.64 R2, c[0x0][0x390] ;  /* 0x0000e400ff027b82 */ /* 0x000e620000000a00 */
[----:B------:R-:W-:-:S05]  /*0a60*/  IADD3 R13, PT, PT, R0, R13, RZ ;  /* 0x0000000d000d7210 */ /* 0x000fca0007ffe0ff */
[----:B-1----:R-:W-:-:S05]  /*0a70*/  IMAD.WIDE R2, R13, 0x4, R2 ;  /* 0x000000040d027825 */ /* 0x002fca00078e0202 */
[----:B0-----:R-:W-:Y:S01]  /*0a80*/  STG.E desc[UR18][R2.64], R12 ;  /* 0x0000000c02007986 */ /* 0x001fe2000c101912 */
[----:B------:R-:W-:Y:S05]  /*0a90*/  EXIT ;  /* 0x000000000000794d */ /* 0x000fea0003800000 */
.L_x_7:
        /* <DEDUP_REMOVED lines=14> */
.L_x_9:


//--------------------- .nv.shared._Z14matrixMulTiledPKfS0_Pfi --------------------------
	.section	.nv.shared._Z14matrixMulTiledPKfS0_Pfi,"aw",@nobits
	.sectionflags	@""
	.align	4
.nv.shared._Z14matrixMulTiledPKfS0_Pfi:
	.zero		3072


//--------------------- .nv.shared.reserved.0     --------------------------
	.section	.nv.shared.reserved.0,"aw",@nobits
	.weak		__nv_reservedSMEM_offset_0_alias
	.size		__nv_reservedSMEM_offset_0_alias, 0, 64
	.other		__nv_reservedSMEM_offset_0_alias,@"STO_CUDA_RESERVED_SHARED STV_DEFAULT"
__nv_reservedSMEM_offset_0_alias:
	.zero		0
	.zero		64


//--------------------- .nv.constant0._Z14matrixMulTiledPKfS0_Pfi --------------------------
	.section	.nv.constant0._Z14matrixMulTiledPKfS0_Pfi,"a",@progbits
	.sectionflags	@""
	.align	4
.nv.constant0._Z14matrixMulTiledPKfS0_Pfi:
	.zero		924


//--------------------- .nv.constant0._Z14matrixMulNaivePKfS0_Pfi --------------------------
	.section	.nv.constant0._Z14matrixMulNaivePKfS0_Pfi,"a",@progbits
	.sectionflags	@""
	.align	4
.nv.constant0._Z14matrixMulNaivePKfS0_Pfi:
	.zero		924


//--------------------- SYMBOLS --------------------------

	.type		.nv.reservedSmem.offset0,@object
	.size		.nv.reservedSmem.offset0,0x4
	.type		.nv.reservedSmem.cap,@object
	.size		.nv.reservedSmem.cap,0x4
